//
// Generated by NVIDIA NVVM Compiler
//
// Compiler Build ID: CL-36424714
// Cuda compilation tools, release 13.0, V13.0.88
// Based on NVVM 20.0.0
//

.version 9.0
.target sm_100
.address_size 64

	// .globl	_ZN13cutlass_nvfp428unpack_nvfp4_to_float_kernelEPKNS_9nvfp4x2_tEPfi

.visible .entry _ZN13cutlass_nvfp428unpack_nvfp4_to_float_kernelEPKNS_9nvfp4x2_tEPfi(
	.param .u64 .ptr .align 1 _ZN13cutlass_nvfp428unpack_nvfp4_to_float_kernelEPKNS_9nvfp4x2_tEPfi_param_0,
	.param .u64 .ptr .align 1 _ZN13cutlass_nvfp428unpack_nvfp4_to_float_kernelEPKNS_9nvfp4x2_tEPfi_param_1,
	.param .u32 _ZN13cutlass_nvfp428unpack_nvfp4_to_float_kernelEPKNS_9nvfp4x2_tEPfi_param_2
)
{
	.reg .pred 	%p<12>;
	.reg .b16 	%rs<14>;
	.reg .b32 	%r<7>;
	.reg .b32 	%f<29>;
	.reg .b64 	%rd<9>;

	ld.param.u64 	%rd2, [_ZN13cutlass_nvfp428unpack_nvfp4_to_float_kernelEPKNS_9nvfp4x2_tEPfi_param_0];
	ld.param.u64 	%rd3, [_ZN13cutlass_nvfp428unpack_nvfp4_to_float_kernelEPKNS_9nvfp4x2_tEPfi_param_1];
	ld.param.u32 	%r2, [_ZN13cutlass_nvfp428unpack_nvfp4_to_float_kernelEPKNS_9nvfp4x2_tEPfi_param_2];
	mov.u32 	%r3, %ctaid.x;
	mov.u32 	%r4, %ntid.x;
	mov.u32 	%r5, %tid.x;
	mad.lo.s32 	%r1, %r3, %r4, %r5;
	setp.ge.s32 	%p1, %r1, %r2;
	@%p1 bra 	$L__BB0_16;
	cvta.to.global.u64 	%rd4, %rd2;
	cvt.s64.s32 	%rd5, %r1;
	add.s64 	%rd6, %rd4, %rd5;
	ld.global.nc.u8 	%rs6, [%rd6];
	cvt.u16.u8 	%rs7, %rs6;
	cvt.s16.s8 	%rs1, %rs7;
	shr.u16 	%rs8, %rs7, 1;
	and.b16  	%rs2, %rs8, 3;
	and.b16  	%rs3, %rs7, 1;
	setp.ne.s16 	%p2, %rs2, 0;
	@%p2 bra 	$L__BB0_3;
	setp.eq.s16 	%p5, %rs3, 0;
	selp.f32 	%f26, 0f00000000, 0f3E800000, %p5;
	bra.uni 	$L__BB0_8;
$L__BB0_3:
	cvt.rn.f32.u16 	%f12, %rs3;
	fma.rn.f32 	%f2, %f12, 0f3F000000, 0f3F800000;
	mov.f32 	%f25, 0f3F800000;
	setp.eq.s16 	%p3, %rs2, 1;
	@%p3 bra 	$L__BB0_7;
	setp.eq.s16 	%p4, %rs2, 3;
	@%p4 bra 	$L__BB0_6;
	mov.f32 	%f25, 0f40000000;
	bra.uni 	$L__BB0_7;
$L__BB0_6:
	mov.f32 	%f25, 0f40800000;
$L__BB0_7:
	mul.f32 	%f26, %f2, %f25;
$L__BB0_8:
	and.b16  	%rs10, %rs1, 8;
	setp.eq.s16 	%p6, %rs10, 0;
	neg.f32 	%f15, %f26;
	selp.f32 	%f16, %f26, %f15, %p6;
	shl.b32 	%r6, %r1, 1;
	cvta.to.global.u64 	%rd7, %rd3;
	mul.wide.s32 	%rd8, %r6, 4;
	add.s64 	%rd1, %rd7, %rd8;
	st.global.f32 	[%rd1], %f16;
	shr.u16 	%rs11, %rs1, 4;
	shr.u16 	%rs12, %rs1, 5;
	and.b16  	%rs4, %rs12, 3;
	and.b16  	%rs5, %rs11, 1;
	setp.ne.s16 	%p7, %rs4, 0;
	@%p7 bra 	$L__BB0_10;
	setp.eq.s16 	%p10, %rs5, 0;
	selp.f32 	%f28, 0f00000000, 0f3E800000, %p10;
	bra.uni 	$L__BB0_15;
$L__BB0_10:
	cvt.rn.f32.u16 	%f18, %rs5;
	fma.rn.f32 	%f7, %f18, 0f3F000000, 0f3F800000;
	mov.f32 	%f27, 0f3F800000;
	setp.eq.s16 	%p8, %rs4, 1;
	@%p8 bra 	$L__BB0_14;
	setp.eq.s16 	%p9, %rs4, 3;
	@%p9 bra 	$L__BB0_13;
	mov.f32 	%f27, 0f40000000;
	bra.uni 	$L__BB0_14;
$L__BB0_13:
	mov.f32 	%f27, 0f40800000;
$L__BB0_14:
	mul.f32 	%f28, %f7, %f27;
$L__BB0_15:
	neg.f32 	%f21, %f28;
	setp.lt.s16 	%p11, %rs1, 0;
	selp.f32 	%f22, %f21, %f28, %p11;
	st.global.f32 	[%rd1+4], %f22;
$L__BB0_16:
	ret;

}
	// .globl	_ZN13cutlass_nvfp426pack_float_to_nvfp4_kernelEPKfPNS_9nvfp4x2_tEi
.visible .entry _ZN13cutlass_nvfp426pack_float_to_nvfp4_kernelEPKfPNS_9nvfp4x2_tEi(
	.param .u64 .ptr .align 1 _ZN13cutlass_nvfp426pack_float_to_nvfp4_kernelEPKfPNS_9nvfp4x2_tEi_param_0,
	.param .u64 .ptr .align 1 _ZN13cutlass_nvfp426pack_float_to_nvfp4_kernelEPKfPNS_9nvfp4x2_tEi_param_1,
	.param .u32 _ZN13cutlass_nvfp426pack_float_to_nvfp4_kernelEPKfPNS_9nvfp4x2_tEi_param_2
)
{
	.reg .pred 	%p<21>;
	.reg .b16 	%rs<24>;
	.reg .b32 	%r<8>;
	.reg .b32 	%f<10>;
	.reg .b64 	%rd<9>;

	ld.param.u64 	%rd2, [_ZN13cutlass_nvfp426pack_float_to_nvfp4_kernelEPKfPNS_9nvfp4x2_tEi_param_0];
	ld.param.u64 	%rd3, [_ZN13cutlass_nvfp426pack_float_to_nvfp4_kernelEPKfPNS_9nvfp4x2_tEi_param_1];
	ld.param.u32 	%r3, [_ZN13cutlass_nvfp426pack_float_to_nvfp4_kernelEPKfPNS_9nvfp4x2_tEi_param_2];
	mov.u32 	%r4, %ctaid.x;
	mov.u32 	%r5, %ntid.x;
	mov.u32 	%r6, %tid.x;
	mad.lo.s32 	%r1, %r4, %r5, %r6;
	shl.b32 	%r2, %r1, 1;
	setp.ge.s32 	%p1, %r2, %r3;
	@%p1 bra 	$L__BB1_16;
	cvta.to.global.u64 	%rd4, %rd2;
	mul.wide.s32 	%rd5, %r2, 4;
	add.s64 	%rd1, %rd4, %rd5;
	ld.global.nc.f32 	%f1, [%rd1];
	add.s32 	%r7, %r2, 1;
	setp.ge.s32 	%p2, %r7, %r3;
	mov.f32 	%f9, 0f00000000;
	@%p2 bra 	$L__BB1_3;
	ld.global.nc.f32 	%f9, [%rd1+4];
$L__BB1_3:
	setp.lt.f32 	%p3, %f1, 0f00000000;
	neg.f32 	%f7, %f1;
	selp.f32 	%f4, %f7, %f1, %p3;
	setp.ge.f32 	%p4, %f4, 0f40900000;
	mov.b16 	%rs22, 7;
	@%p4 bra 	$L__BB1_9;
	setp.ge.f32 	%p5, %f4, 0f40600000;
	mov.b16 	%rs22, 6;
	@%p5 bra 	$L__BB1_9;
	setp.ge.f32 	%p6, %f4, 0f40200000;
	mov.b16 	%rs22, 5;
	@%p6 bra 	$L__BB1_9;
	setp.ge.f32 	%p7, %f4, 0f3FE00000;
	mov.b16 	%rs22, 4;
	@%p7 bra 	$L__BB1_9;
	setp.ge.f32 	%p8, %f4, 0f3FA00000;
	mov.b16 	%rs22, 3;
	@%p8 bra 	$L__BB1_9;
	setp.ge.f32 	%p9, %f4, 0f3F400000;
	setp.ge.f32 	%p10, %f4, 0f3E000000;
	selp.u16 	%rs11, 1, 0, %p10;
	selp.b16 	%rs22, 2, %rs11, %p9;
$L__BB1_9:
	setp.lt.f32 	%p11, %f1, 0f00000000;
	or.b16  	%rs13, %rs22, 8;
	selp.b16 	%rs3, %rs13, %rs22, %p11;
	setp.lt.f32 	%p12, %f9, 0f00000000;
	neg.f32 	%f8, %f9;
	selp.f32 	%f5, %f8, %f9, %p12;
	setp.ge.f32 	%p13, %f5, 0f40900000;
	mov.b16 	%rs23, 112;
	@%p13 bra 	$L__BB1_15;
	setp.ge.f32 	%p14, %f5, 0f40600000;
	mov.b16 	%rs23, 96;
	@%p14 bra 	$L__BB1_15;
	setp.ge.f32 	%p15, %f5, 0f40200000;
	mov.b16 	%rs23, 80;
	@%p15 bra 	$L__BB1_15;
	setp.ge.f32 	%p16, %f5, 0f3FE00000;
	mov.b16 	%rs23, 64;
	@%p16 bra 	$L__BB1_15;
	setp.ge.f32 	%p17, %f5, 0f3FA00000;
	mov.b16 	%rs23, 48;
	@%p17 bra 	$L__BB1_15;
	setp.ge.f32 	%p18, %f5, 0f3F400000;
	setp.ge.f32 	%p19, %f5, 0f3E000000;
	selp.b16 	%rs18, 16, 0, %p19;
	selp.b16 	%rs23, 32, %rs18, %p18;
$L__BB1_15:
	setp.lt.f32 	%p20, %f9, 0f00000000;
	or.b16  	%rs19, %rs23, 128;
	selp.b16 	%rs20, %rs19, %rs23, %p20;
	or.b16  	%rs21, %rs20, %rs3;
	cvt.s64.s32 	%rd6, %r1;
	cvta.to.global.u64 	%rd7, %rd3;
	add.s64 	%rd8, %rd7, %rd6;
	st.global.u8 	[%rd8], %rs21;
$L__BB1_16:
	ret;

}


// ===== COMPILED SASS (sm_100) =====

	.target	sm_100

	.elftype	@"ET_EXEC"


//--------------------- .note.nv.tkinfo           --------------------------
	.section	.note.nv.tkinfo,"",@"SHT_NOTE"
	.sectionflags	@"SHF_NOTE_NV_TKINFO"
	.tkinfo
        /*0018*/ 	.word	0x00000002
        /*0030*/ 	.string	""
        /*0030*/ 	.string	"ptxas"
        /*0030*/ 	.string	"Cuda compilation tools, release 13.0, V13.0.88"
        /*0030*/ 	.string	"Build cuda_13.0.r13.0/compiler.36424714_0"
        /*0030*/ 	.string	"-arch sm_100 -m 64 "



//--------------------- .note.nv.cuinfo           --------------------------
	.section	.note.nv.cuinfo,"",@"SHT_NOTE"
	.sectionflags	@"SHF_NOTE_NV_CUINFO"
        /*0018*/ 	.short	0x0002
        /*001a*/ 	.short	0x0064
        /*001c*/ 	.short	0x0082
	.zero		2


//--------------------- .nv.info                  --------------------------
	.section	.nv.info,"",@"SHT_CUDA_INFO"
	.align	4


	//----- nvinfo : EIATTR_REGCOUNT
	.align		4
        /*0000*/ 	.byte	0x04, 0x2f
        /*0002*/ 	.short	(.L_1 - .L_0)
	.align		4
.L_0:
        /*0004*/ 	.word	index@(_ZN13cutlass_nvfp428unpack_nvfp4_to_float_kernelEPKNS_9nvfp4x2_tEPfi)
        /*0008*/ 	.word	0x0000000b


	//----- nvinfo : EIATTR_FRAME_SIZE
	.align		4
.L_1:
        /*000c*/ 	.byte	0x04, 0x11
        /*000e*/ 	.short	(.L_3 - .L_2)
	.align		4
.L_2:
        /*0010*/ 	.word	index@(_ZN13cutlass_nvfp428unpack_nvfp4_to_float_kernelEPKNS_9nvfp4x2_tEPfi)
        /*0014*/ 	.word	0x00000000


	//----- nvinfo : EIATTR_REGCOUNT
	.align		4
.L_3:
        /*0018*/ 	.byte	0x04, 0x2f
        /*001a*/ 	.short	(.L_5 - .L_4)
	.align		4
.L_4:
        /*001c*/ 	.word	index@(_ZN13cutlass_nvfp426pack_float_to_nvfp4_kernelEPKfPNS_9nvfp4x2_tEi)
        /*0020*/ 	.word	0x00000009


	//----- nvinfo : EIATTR_FRAME_SIZE
	.align		4
.L_5:
        /*0024*/ 	.byte	0x04, 0x11
        /*0026*/ 	.short	(.L_7 - .L_6)
	.align		4
.L_6:
        /*0028*/ 	.word	index@(_ZN13cutlass_nvfp426pack_float_to_nvfp4_kernelEPKfPNS_9nvfp4x2_tEi)
        /*002c*/ 	.word	0x00000000


	//----- nvinfo : EIATTR_MIN_STACK_SIZE
	.align		4
.L_7:
        /*0030*/ 	.byte	0x04, 0x12
        /*0032*/ 	.short	(.L_9 - .L_8)
	.align		4
.L_8:
        /*0034*/ 	.word	index@(_ZN13cutlass_nvfp426pack_float_to_nvfp4_kernelEPKfPNS_9nvfp4x2_tEi)
        /*0038*/ 	.word	0x00000000


	//----- nvinfo : EIATTR_MIN_STACK_SIZE
	.align		4
.L_9:
        /*003c*/ 	.byte	0x04, 0x12
        /*003e*/ 	.short	(.L_11 - .L_10)
	.align		4
.L_10:
        /*0040*/ 	.word	index@(_ZN13cutlass_nvfp428unpack_nvfp4_to_float_kernelEPKNS_9nvfp4x2_tEPfi)
        /*0044*/ 	.word	0x00000000
.L_11:


//--------------------- .nv.compat                --------------------------
	.section	.nv.compat,"",@"SHT_CUDA_COMPAT_INFO"
	.align	4
        /*0000*/ 	.byte	0x02, 0x09, 0x00, 0x00, 0x02, 0x02, 0x01, 0x00, 0x02, 0x05, 0x05, 0x00, 0x03, 0x07, 0x01, 0x01
        /*0010*/ 	.byte	0x02, 0x03, 0x00, 0x00, 0x02, 0x06, 0x01, 0x00, 0x04, 0x0b, 0x08, 0x00, 0x01, 0x00, 0x00, 0x00
        /*0020*/ 	.byte	0x00, 0x00, 0x00, 0x00


//--------------------- .nv.info._ZN13cutlass_nvfp426pack_float_to_nvfp4_kernelEPKfPNS_9nvfp4x2_tEi --------------------------
	.section	.nv.info._ZN13cutlass_nvfp426pack_float_to_nvfp4_kernelEPKfPNS_9nvfp4x2_tEi,"",@"SHT_CUDA_INFO"
	.sectionflags	@""
	.align	4


	//----- nvinfo : EIATTR_CUDA_API_VERSION
	.align		4
        /*0000*/ 	.byte	0x04, 0x37
        /*0002*/ 	.short	(.L_13 - .L_12)
.L_12:
        /*0004*/ 	.word	0x00000082


	//----- nvinfo : EIATTR_KPARAM_INFO
	.align		4
.L_13:
        /*0008*/ 	.byte	0x04, 0x17
        /*000a*/ 	.short	(.L_15 - .L_14)
.L_14:
        /*000c*/ 	.word	0x00000000
        /*0010*/ 	.short	0x0002
        /*0012*/ 	.short	0x0010
        /*0014*/ 	.byte	0x00, 0xf0, 0x11, 0x00


	//----- nvinfo : EIATTR_KPARAM_INFO
	.align		4
.L_15:
        /*0018*/ 	.byte	0x04, 0x17
        /*001a*/ 	.short	(.L_17 - .L_16)
.L_16:
        /*001c*/ 	.word	0x00000000
        /*0020*/ 	.short	0x0001
        /*0022*/ 	.short	0x0008
        /*0024*/ 	.byte	0x00, 0xf5, 0x21, 0x00


	//----- nvinfo : EIATTR_KPARAM_INFO
	.align		4
.L_17:
        /*0028*/ 	.byte	0x04, 0x17
        /*002a*/ 	.short	(.L_19 - .L_18)
.L_18:
        /*002c*/ 	.word	0x00000000
        /*0030*/ 	.short	0x0000
        /*0032*/ 	.short	0x0000
        /*0034*/ 	.byte	0x00, 0xf5, 0x21, 0x00


	//----- nvinfo : EIATTR_SPARSE_MMA_MASK
	.align		4
.L_19:
        /*0038*/ 	.byte	0x03, 0x50
        /*003a*/ 	.short	0x0000


	//----- nvinfo : EIATTR_MAXREG_COUNT
	.align		4
        /*003c*/ 	.byte	0x03, 0x1b
        /*003e*/ 	.short	0x00ff


	//----- nvinfo : EIATTR_MERCURY_ISA_VERSION
	.align		4
        /*0040*/ 	.byte	0x03, 0x5f
        /*0042*/ 	.short	0x0101


	//----- nvinfo : EIATTR_VRC_CTA_INIT_COUNT
	.align		4
        /*0044*/ 	.byte	0x02, 0x4a
	.zero		1
	.zero		1


	//----- nvinfo : EIATTR_EXIT_INSTR_OFFSETS
	.align		4
        /*0048*/ 	.byte	0x04, 0x1c
        /*004a*/ 	.short	(.L_21 - .L_20)


	//   ....[0]....
.L_20:
        /*004c*/ 	.word	0x00000080


	//   ....[1]....
        /*0050*/ 	.word	0x00000490


	//----- nvinfo : EIATTR_CRS_STACK_SIZE
	.align		4
.L_21:
        /*0054*/ 	.byte	0x04, 0x1e
        /*0056*/ 	.short	(.L_23 - .L_22)
.L_22:
        /*0058*/ 	.word	0x00000000


	//----- nvinfo : EIATTR_CBANK_PARAM_SIZE
	.align		4
.L_23:
        /*005c*/ 	.byte	0x03, 0x19
        /*005e*/ 	.short	0x0014


	//----- nvinfo : EIATTR_PARAM_CBANK
	.align		4
        /*0060*/ 	.byte	0x04, 0x0a
        /*0062*/ 	.short	(.L_25 - .L_24)
	.align		4
.L_24:
        /*0064*/ 	.word	index@(.nv.constant0._ZN13cutlass_nvfp426pack_float_to_nvfp4_kernelEPKfPNS_9nvfp4x2_tEi)
        /*0068*/ 	.short	0x0380
        /*006a*/ 	.short	0x0014


	//----- nvinfo : EIATTR_SW_WAR
	.align		4
.L_25:
        /*006c*/ 	.byte	0x04, 0x36
        /*006e*/ 	.short	(.L_27 - .L_26)
.L_26:
        /*0070*/ 	.word	0x00000008
.L_27:


//--------------------- .nv.info._ZN13cutlass_nvfp428unpack_nvfp4_to_float_kernelEPKNS_9nvfp4x2_tEPfi --------------------------
	.section	.nv.info._ZN13cutlass_nvfp428unpack_nvfp4_to_float_kernelEPKNS_9nvfp4x2_tEPfi,"",@"SHT_CUDA_INFO"
	.sectionflags	@""
	.align	4


	//----- nvinfo : EIATTR_CUDA_API_VERSION
	.align		4
        /*0000*/ 	.byte	0x04, 0x37
        /*0002*/ 	.short	(.L_29 - .L_28)
.L_28:
        /*0004*/ 	.word	0x00000082


	//----- nvinfo : EIATTR_KPARAM_INFO
	.align		4
.L_29:
        /*0008*/ 	.byte	0x04, 0x17
        /*000a*/ 	.short	(.L_31 - .L_30)
.L_30:
        /*000c*/ 	.word	0x00000000
        /*0010*/ 	.short	0x0002
        /*0012*/ 	.short	0x0010
        /*0014*/ 	.byte	0x00, 0xf0, 0x11, 0x00


	//----- nvinfo : EIATTR_KPARAM_INFO
	.align		4
.L_31:
        /*0018*/ 	.byte	0x04, 0x17
        /*001a*/ 	.short	(.L_33 - .L_32)
.L_32:
        /*001c*/ 	.word	0x00000000
        /*0020*/ 	.short	0x0001
        /*0022*/ 	.short	0x0008
        /*0024*/ 	.byte	0x00, 0xf5, 0x21, 0x00


	//----- nvinfo : EIATTR_KPARAM_INFO
	.align		4
.L_33:
        /*0028*/ 	.byte	0x04, 0x17
        /*002a*/ 	.short	(.L_35 - .L_34)
.L_34:
        /*002c*/ 	.word	0x00000000
        /*0030*/ 	.short	0x0000
        /*0032*/ 	.short	0x0000
        /*0034*/ 	.byte	0x00, 0xf5, 0x21, 0x00


	//----- nvinfo : EIATTR_SPARSE_MMA_MASK
	.align		4
.L_35:
        /*0038*/ 	.byte	0x03, 0x50
        /*003a*/ 	.short	0x0000


	//----- nvinfo : EIATTR_MAXREG_COUNT
	.align		4
        /*003c*/ 	.byte	0x03, 0x1b
        /*003e*/ 	.short	0x00ff


	//----- nvinfo : EIATTR_MERCURY_ISA_VERSION
	.align		4
        /*0040*/ 	.byte	0x03, 0x5f
        /*0042*/ 	.short	0x0101


	//----- nvinfo : EIATTR_VRC_CTA_INIT_COUNT
	.align		4
        /*0044*/ 	.byte	0x02, 0x4a
	.zero		1
	.zero		1


	//----- nvinfo : EIATTR_EXIT_INSTR_OFFSETS
	.align		4
        /*0048*/ 	.byte	0x04, 0x1c
        /*004a*/ 	.short	(.L_37 - .L_36)


	//   ....[0]....
.L_36:
        /*004c*/ 	.word	0x00000070


	//   ....[1]....
        /*0050*/ 	.word	0x00000440


	//----- nvinfo : EIATTR_CRS_STACK_SIZE
	.align		4
.L_37:
        /*0054*/ 	.byte	0x04, 0x1e
        /*0056*/ 	.short	(.L_39 - .L_38)
.L_38:
        /*0058*/ 	.word	0x00000000


	//----- nvinfo : EIATTR_CBANK_PARAM_SIZE
	.align		4
.L_39:
        /*005c*/ 	.byte	0x03, 0x19
        /*005e*/ 	.short	0x0014


	//----- nvinfo : EIATTR_PARAM_CBANK
	.align		4
        /*0060*/ 	.byte	0x04, 0x0a
        /*0062*/ 	.short	(.L_41 - .L_40)
	.align		4
.L_40:
        /*0064*/ 	.word	index@(.nv.constant0._ZN13cutlass_nvfp428unpack_nvfp4_to_float_kernelEPKNS_9nvfp4x2_tEPfi)
        /*0068*/ 	.short	0x0380
        /*006a*/ 	.short	0x0014


	//----- nvinfo : EIATTR_SW_WAR
	.align		4
.L_41:
        /*006c*/ 	.byte	0x04, 0x36
        /*006e*/ 	.short	(.L_43 - .L_42)
.L_42:
        /*0070*/ 	.word	0x00000008
.L_43:


//--------------------- .nv.callgraph             --------------------------
	.section	.nv.callgraph,"",@"SHT_CUDA_CALLGRAPH"
	.align	4
	.sectionentsize	8
	.align		4
        /*0000*/ 	.word	0x00000000
	.align		4
        /*0004*/ 	.word	0xffffffff
	.align		4
        /*0008*/ 	.word	0x00000000
	.align		4
        /*000c*/ 	.word	0xfffffffe
	.align		4
        /*0010*/ 	.word	0x00000000
	.align		4
        /*0014*/ 	.word	0xfffffffd
	.align		4
        /*0018*/ 	.word	0x00000000
	.align		4
        /*001c*/ 	.word	0xfffffffc


//--------------------- .text._ZN13cutlass_nvfp426pack_float_to_nvfp4_kernelEPKfPNS_9nvfp4x2_tEi --------------------------
	.section	.text._ZN13cutlass_nvfp426pack_float_to_nvfp4_kernelEPKfPNS_9nvfp4x2_tEi,"ax",@progbits
	.align	128
        .global         _ZN13cutlass_nvfp426pack_float_to_nvfp4_kernelEPKfPNS_9nvfp4x2_tEi
        .type           _ZN13cutlass_nvfp426pack_float_to_nvfp4_kernelEPKfPNS_9nvfp4x2_tEi,@function
        .size           _ZN13cutlass_nvfp426pack_float_to_nvfp4_kernelEPKfPNS_9nvfp4x2_tEi,(.L_x_14 - _ZN13cutlass_nvfp426pack_float_to_nvfp4_kernelEPKfPNS_9nvfp4x2_tEi)
        .other          _ZN13cutlass_nvfp426pack_float_to_nvfp4_kernelEPKfPNS_9nvfp4x2_tEi,@"STO_CUDA_ENTRY STV_DEFAULT"
_ZN13cutlass_nvfp426pack_float_to_nvfp4_kernelEPKfPNS_9nvfp4x2_tEi:
.text._ZN13cutlass_nvfp426pack_float_to_nvfp4_kernelEPKfPNS_9nvfp4x2_tEi:
[----:B------:R-:W-:Y:S01]  /*0000*/  LDC R1, c[0x0][0x37c] ;  /* 0x0000df00ff017b82 */ /* 0x000fe20000000800 */
[----:B------:R-:W0:Y:S07]  /*0010*/  S2R R3, SR_TID.X ;  /* 0x0000000000037919 */ /* 0x000e2e0000002100 */
[----:B------:R-:W0:Y:S01]  /*0020*/  S2UR UR4, SR_CTAID.X ;  /* 0x00000000000479c3 */ /* 0x000e220000002500 */
[----:B------:R-:W1:Y:S07]  /*0030*/  LDCU UR6, c[0x0][0x390] ;  /* 0x00007200ff0677ac */ /* 0x000e6e0008000800 */
[----:B------:R-:W0:Y:S02]  /*0040*/  LDC R0, c[0x0][0x360] ;  /* 0x0000d800ff007b82 */ /* 0x000e240000000800 */
[----:B0-----:R-:W-:-:S04]  /*0050*/  IMAD R0, R0, UR4, R3 ;  /* 0x0000000400007c24 */ /* 0x001fc8000f8e0203 */
[----:B------:R-:W-:-:S05]  /*0060*/  IMAD.SHL.U32 R5, R0, 0x2, RZ ;  /* 0x0000000200057824 */ /* 0x000fca00078e00ff */
[----:B-1----:R-:W-:-:S13]  /*0070*/  ISETP.GE.AND P0, PT, R5, UR6, PT ;  /* 0x0000000605007c0c */ /* 0x002fda000bf06270 */
[----:B------:R-:W-:Y:S05]  /*0080*/  @P0 EXIT ;  /* 0x000000000000094d */ /* 0x000fea0003800000 */
[----:B------:R-:W0:Y:S01]  /*0090*/  LDC.64 R2, c[0x0][0x380] ;  /* 0x0000e000ff027b82 */ /* 0x000e220000000a00 */
[----:B------:R-:W1:Y:S01]  /*00a0*/  LDCU.64 UR4, c[0x0][0x358] ;  /* 0x00006b00ff0477ac */ /* 0x000e620008000a00 */
[----:B0-----:R-:W-:-:S05]  /*00b0*/  IMAD.WIDE R2, R5, 0x4, R2 ;  /* 0x0000000405027825 */ /* 0x001fca00078e0202 */
[----:B-1----:R-:W2:Y:S01]  /*00c0*/  LDG.E.CONSTANT R4, desc[UR4][R2.64] ;  /* 0x0000000402047981 */ /* 0x002ea2000c1e9900 */
[----:B------:R-:W-:-:S05]  /*00d0*/  VIADD R5, R5, 0x1 ;  /* 0x0000000105057836 */ /* 0x000fca0000000000 */
[----:B------:R-:W-:Y:S01]  /*00e0*/  ISETP.GE.AND P0, PT, R5, UR6, PT ;  /* 0x0000000605007c0c */ /* 0x000fe2000bf06270 */
[----:B------:R-:W-:-:S12]  /*00f0*/  IMAD.MOV.U32 R5, RZ, RZ, RZ ;  /* 0x000000ffff057224 */ /* 0x000fd800078e00ff */
[----:B------:R0:W5:Y:S01]  /*0100*/  @!P0 LDG.E.CONSTANT R5, desc[UR4][R2.64+0x4] ;  /* 0x0000040402058981 */ /* 0x000162000c1e9900 */
[----:B------:R-:W-:Y:S01]  /*0110*/  IMAD.MOV.U32 R6, RZ, RZ, 0x7 ;  /* 0x00000007ff067424 */ /* 0x000fe200078e00ff */
[----:B------:R-:W-:Y:S04]  /*0120*/  BSSY.RECONVERGENT B0, `(.L_x_0) ;  /* 0x0000016000007945 */ /* 0x000fe80003800200 */
[----:B0-----:R-:W-:Y:S02]  /*0130*/  PRMT R3, R6, 0x7610, R3 ;  /* 0x0000761006037816 */ /* 0x001fe40000000003 */
[----:B--2---:R-:W-:-:S04]  /*0140*/  FSETP.GEU.AND P0, PT, R4, RZ, PT ;  /* 0x000000ff0400720b */ /* 0x004fc80003f0e000 */
[----:B------:R-:W-:-:S04]  /*0150*/  FSEL R4, -R4, R4, !P0 ;  /* 0x0000000404047208 */ /* 0x000fc80004000100 */
[----:B------:R-:W-:-:S13]  /*0160*/  FSETP.GE.AND P1, PT, R4, 4.5, PT ;  /* 0x409000000400780b */ /* 0x000fda0003f26000 */
[----:B------:R-:W-:Y:S05]  /*0170*/  @P1 BRA `(.L_x_1) ;  /* 0x0000000000401947 */ /* 0x000fea0003800000 */
[----:B------:R-:W-:Y:S01]  /*0180*/  FSETP.GE.AND P1, PT, R4, 3.5, PT ;  /* 0x406000000400780b */ /* 0x000fe20003f26000 */
[----:B------:R-:W-:-:S12]  /*0190*/  IMAD.MOV.U32 R3, RZ, RZ, 0x6 ;  /* 0x00000006ff037424 */ /* 0x000fd800078e00ff */
[----:B------:R-:W-:Y:S05]  /*01a0*/  @P1 BRA `(.L_x_1) ;  /* 0x0000000000341947 */ /* 0x000fea0003800000 */
[----:B------:R-:W-:Y:S01]  /*01b0*/  FSETP.GE.AND P1, PT, R4, 2.5, PT ;  /* 0x402000000400780b */ /* 0x000fe20003f26000 */
[----:B------:R-:W-:-:S12]  /*01c0*/  IMAD.MOV.U32 R3, RZ, RZ, 0x5 ;  /* 0x00000005ff037424 */ /* 0x000fd800078e00ff */
[----:B------:R-:W-:Y:S05]  /*01d0*/  @P1 BRA `(.L_x_1) ;  /* 0x0000000000281947 */ /* 0x000fea0003800000 */
[----:B------:R-:W-:Y:S01]  /*01e0*/  FSETP.GE.AND P1, PT, R4, 1.75, PT ;  /* 0x3fe000000400780b */ /* 0x000fe20003f26000 */
[----:B------:R-:W-:-:S12]  /*01f0*/  IMAD.MOV.U32 R3, RZ, RZ, 0x4 ;  /* 0x00000004ff037424 */ /* 0x000fd800078e00ff */
[----:B------:R-:W-:Y:S05]  /*0200*/  @P1 BRA `(.L_x_1) ;  /* 0x00000000001c1947 */ /* 0x000fea0003800000 */
[----:B------:R-:W-:Y:S01]  /*0210*/  FSETP.GE.AND P3, PT, R4, 1.25, PT ;  /* 0x3fa000000400780b */ /* 0x000fe20003f66000 */
[----:B------:R-:W-:-:S12]  /*0220*/  IMAD.MOV.U32 R3, RZ, RZ, 0x3 ;  /* 0x00000003ff037424 */ /* 0x000fd800078e00ff */
[C---:B------:R-:W-:Y:S02]  /*0230*/  @!P3 FSETP.GE.AND P2, PT, R4.reuse, 0.125, PT ;  /* 0x3e0000000400b80b */ /* 0x040fe40003f46000 */
[----:B------:R-:W-:Y:S02]  /*0240*/  @!P3 FSETP.GE.AND P1, PT, R4, 0.75, PT ;  /* 0x3f4000000400b80b */ /* 0x000fe40003f26000 */
[----:B------:R-:W-:-:S04]  /*0250*/  @!P3 SEL R2, RZ, 0x1, !P2 ;  /* 0x00000001ff02b807 */ /* 0x000fc80005000000 */
[----:B------:R-:W-:-:S04]  /*0260*/  @!P3 SEL R2, R2, 0x2, !P1 ;  /* 0x000000020202b807 */ /* 0x000fc80004800000 */
[----:B------:R-:W-:-:S07]  /*0270*/  @!P3 PRMT R3, R2, 0x7610, R3 ;  /* 0x000076100203b816 */ /* 0x000fce0000000003 */
.L_x_1:
[----:B------:R-:W-:Y:S05]  /*0280*/  BSYNC.RECONVERGENT B0 ;  /* 0x0000000000007941 */ /* 0x000fea0003800200 */
.L_x_0:
[----:B-----5:R-:W-:Y:S01]  /*0290*/  FSETP.GEU.AND P1, PT, R5, RZ, PT ;  /* 0x000000ff0500720b */ /* 0x020fe20003f2e000 */
[----:B------:R-:W-:Y:S01]  /*02a0*/  BSSY.RECONVERGENT B0, `(.L_x_2) ;  /* 0x0000017000007945 */ /* 0x000fe20003800200 */
[----:B------:R-:W-:Y:S01]  /*02b0*/  PRMT R4, R3, 0x7610, R4 ;  /* 0x0000761003047816 */ /* 0x000fe20000000004 */
[----:B------:R-:W-:Y:S01]  /*02c0*/  IMAD.MOV.U32 R2, RZ, RZ, 0x70 ;  /* 0x00000070ff027424 */ /* 0x000fe200078e00ff */
[----:B------:R-:W-:Y:S02]  /*02d0*/  FSEL R5, -R5, R5, !P1 ;  /* 0x0000000505057208 */ /* 0x000fe40004800100 */
[----:B------:R-:W-:Y:S02]  /*02e0*/  @!P0 LOP3.LUT R4, R4, 0x8, RZ, 0xfc, !PT ;  /* 0x0000000804048812 */ /* 0x000fe400078efcff */
        /* <DEDUP_REMOVED lines=18> */
.L_x_3:
[----:B------:R-:W-:Y:S05]  /*0410*/  BSYNC.RECONVERGENT B0 ;  /* 0x0000000000007941 */ /* 0x000fea0003800200 */
.L_x_2:
[----:B------:R-:W0:Y:S01]  /*0420*/  LDCU.64 UR6, c[0x0][0x388] ;  /* 0x00007100ff0677ac */ /* 0x000e220008000a00 */
[----:B------:R-:W-:-:S04]  /*0430*/  PRMT R5, R2, 0x7610, R5 ;  /* 0x0000761002057816 */ /* 0x000fc80000000005 */
[----:B------:R-:W-:-:S04]  /*0440*/  @!P1 LOP3.LUT R5, R5, 0x80, RZ, 0xfc, !PT ;  /* 0x0000008005059812 */ /* 0x000fc800078efcff */
[----:B------:R-:W-:Y:S02]  /*0450*/  LOP3.LUT R5, R5, R4, RZ, 0xfc, !PT ;  /* 0x0000000405057212 */ /* 0x000fe400078efcff */
[----:B0-----:R-:W-:-:S04]  /*0460*/  IADD3 R2, P0, PT, R0, UR6, RZ ;  /* 0x0000000600027c10 */ /* 0x001fc8000ff1e0ff */
[----:B------:R-:W-:-:S05]  /*0470*/  LEA.HI.X.SX32 R3, R0, UR7, 0x1, P0 ;  /* 0x0000000700037c11 */ /* 0x000fca00080f0eff */
[----:B------:R-:W-:Y:S01]  /*0480*/  STG.E.U8 desc[UR4][R2.64], R5 ;  /* 0x0000000502007986 */ /* 0x000fe2000c101104 */
[----:B------:R-:W-:Y:S05]  /*0490*/  EXIT ;  /* 0x000000000000794d */ /* 0x000fea0003800000 */
.L_x_4:
[----:B------:R-:W-:-:S00]  /*04a0*/  BRA `(.L_x_4) ;  /* 0xfffffffc00fc7947 */ /* 0x000fc0000383ffff */
[----:B------:R-:W-:-:S00]  /*04b0*/  NOP ;  /* 0x0000000000007918 */ /* 0x000fc00000000000 */
        /* <DEDUP_REMOVED lines=12> */
.L_x_14:


//--------------------- .text._ZN13cutlass_nvfp428unpack_nvfp4_to_float_kernelEPKNS_9nvfp4x2_tEPfi --------------------------
	.section	.text._ZN13cutlass_nvfp428unpack_nvfp4_to_float_kernelEPKNS_9nvfp4x2_tEPfi,"ax",@progbits
	.align	128
        .global         _ZN13cutlass_nvfp428unpack_nvfp4_to_float_kernelEPKNS_9nvfp4x2_tEPfi
        .type           _ZN13cutlass_nvfp428unpack_nvfp4_to_float_kernelEPKNS_9nvfp4x2_tEPfi,@function
        .size           _ZN13cutlass_nvfp428unpack_nvfp4_to_float_kernelEPKNS_9nvfp4x2_tEPfi,(.L_x_15 - _ZN13cutlass_nvfp428unpack_nvfp4_to_float_kernelEPKNS_9nvfp4x2_tEPfi)
        .other          _ZN13cutlass_nvfp428unpack_nvfp4_to_float_kernelEPKNS_9nvfp4x2_tEPfi,@"STO_CUDA_ENTRY STV_DEFAULT"
_ZN13cutlass_nvfp428unpack_nvfp4_to_float_kernelEPKNS_9nvfp4x2_tEPfi:
.text._ZN13cutlass_nvfp428unpack_nvfp4_to_float_kernelEPKNS_9nvfp4x2_tEPfi:
[----:B------:R-:W-:Y:S01]  /*0000*/  LDC R1, c[0x0][0x37c] ;  /* 0x0000df00ff017b82 */ /* 0x000fe20000000800 */
[----:B------:R-:W0:Y:S07]  /*0010*/  S2R R3, SR_TID.X ;  /* 0x0000000000037919 */ /* 0x000e2e0000002100 */
[----:B------:R-:W0:Y:S01]  /*0020*/  S2UR UR4, SR_CTAID.X ;  /* 0x00000000000479c3 */ /* 0x000e220000002500 */
[----:B------:R-:W1:Y:S07]  /*0030*/  LDCU UR5, c[0x0][0x390] ;  /* 0x00007200ff0577ac */ /* 0x000e6e0008000800 */
[----:B------:R-:W0:Y:S02]  /*0040*/  LDC R0, c[0x0][0x360] ;  /* 0x0000d800ff007b82 */ /* 0x000e240000000800 */
[----:B0-----:R-:W-:-:S05]  /*0050*/  IMAD R0, R0, UR4, R3 ;  /* 0x0000000400007c24 */ /* 0x001fca000f8e0203 */
[----:B-1----:R-:W-:-:S13]  /*0060*/  ISETP.GE.AND P0, PT, R0, UR5, PT ;  /* 0x0000000500007c0c */ /* 0x002fda000bf06270 */
[----:B------:R-:W-:Y:S05]  /*0070*/  @P0 EXIT ;  /* 0x000000000000094d */ /* 0x000fea0003800000 */
[----:B------:R-:W0:Y:S01]  /*0080*/  LDCU.64 UR6, c[0x0][0x380] ;  /* 0x00007000ff0677ac */ /* 0x000e220008000a00 */
[----:B------:R-:W1:Y:S01]  /*0090*/  LDCU.64 UR4, c[0x0][0x358] ;  /* 0x00006b00ff0477ac */ /* 0x000e620008000a00 */
[----:B0-----:R-:W-:-:S04]  /*00a0*/  IADD3 R2, P0, PT, R0, UR6, RZ ;  /* 0x0000000600027c10 */ /* 0x001fc8000ff1e0ff */
[----:B------:R-:W-:-:S05]  /*00b0*/  LEA.HI.X.SX32 R3, R0, UR7, 0x1, P0 ;  /* 0x0000000700037c11 */ /* 0x000fca00080f0eff */
[----:B-1----:R-:W2:Y:S01]  /*00c0*/  LDG.E.U8.CONSTANT R4, desc[UR4][R2.64] ;  /* 0x0000000402047981 */ /* 0x002ea2000c1e9100 */
[----:B------:R-:W-:Y:S01]  /*00d0*/  BSSY.RECONVERGENT B0, `(.L_x_5) ;  /* 0x0000016000007945 */ /* 0x000fe20003800200 */
[----:B--2---:R-:W-:Y:S02]  /*00e0*/  SHF.R.U32.HI R6, RZ, 0x1, R4 ;  /* 0x00000001ff067819 */ /* 0x004fe40000011604 */
[----:B------:R-:W-:Y:S02]  /*00f0*/  LOP3.LUT R7, R4, 0x1, RZ, 0xc0, !PT ;  /* 0x0000000104077812 */ /* 0x000fe400078ec0ff */
[----:B------:R-:W-:Y:S02]  /*0100*/  LOP3.LUT P0, RZ, R6, 0x3, RZ, 0xc0, !PT ;  /* 0x0000000306ff7812 */ /* 0x000fe4000780c0ff */
[----:B------:R-:W-:-:S04]  /*0110*/  PRMT R5, R4, 0x8880, RZ ;  /* 0x0000888004057816 */ /* 0x000fc800000000ff */
[----:B------:R-:W-:-:S07]  /*0120*/  PRMT R5, R5, 0x7710, RZ ;  /* 0x0000771005057816 */ /* 0x000fce00000000ff */
[----:B------:R-:W-:-:S04]  /*0130*/  @!P0 ISETP.NE.AND P1, PT, R7, RZ, PT ;  /* 0x000000ff0700820c */ /* 0x000fc80003f25270 */
[----:B------:R-:W-:Y:S01]  /*0140*/  @!P0 FSEL R8, RZ, 0.25, !P1 ;  /* 0x3e800000ff088808 */ /* 0x000fe20004800000 */
[----:B------:R-:W-:Y:S08]  /*0150*/  @!P0 BRA `(.L_x_6) ;  /* 0x0000000000348947 */ /* 0x000ff00003800000 */
[----:B------:R-:W-:Y:S01]  /*0160*/  LOP3.LUT R6, R6, 0x3, RZ, 0xc0, !PT ;  /* 0x0000000306067812 */ /* 0x000fe200078ec0ff */
[----:B------:R-:W0:Y:S01]  /*0170*/  I2F.U16 R7, R7 ;  /* 0x0000000700077306 */ /* 0x000e220000101000 */
[----:B------:R-:W-:Y:S01]  /*0180*/  IMAD.MOV.U32 R8, RZ, RZ, 0x3f800000 ;  /* 0x3f800000ff087424 */ /* 0x000fe200078e00ff */
[----:B------:R-:W-:Y:S01]  /*0190*/  BSSY.RECONVERGENT B1, `(.L_x_7) ;  /* 0x0000008000017945 */ /* 0x000fe20003800200 */
[----:B------:R-:W-:Y:S01]  /*01a0*/  ISETP.NE.AND P0, PT, R6, 0x1, PT ;  /* 0x000000010600780c */ /* 0x000fe20003f05270 */
[----:B------:R-:W-:Y:S02]  /*01b0*/  IMAD.MOV.U32 R3, RZ, RZ, 0x3f800000 ;  /* 0x3f800000ff037424 */ /* 0x000fe400078e00ff */
[----:B0-----:R-:W-:-:S10]  /*01c0*/  FFMA R8, R7, 0.5, R8 ;  /* 0x3f00000007087823 */ /* 0x001fd40000000008 */
[----:B------:R-:W-:Y:S05]  /*01d0*/  @!P0 BRA `(.L_x_8) ;  /* 0x00000000000c8947 */ /* 0x000fea0003800000 */
[----:B------:R-:W-:Y:S01]  /*01e0*/  IMAD.MOV.U32 R3, RZ, RZ, 0x40800000 ;  /* 0x40800000ff037424 */ /* 0x000fe200078e00ff */
[----:B------:R-:W-:-:S04]  /*01f0*/  ISETP.NE.AND P0, PT, R6, 0x3, PT ;  /* 0x000000030600780c */ /* 0x000fc80003f05270 */
[----:B------:R-:W-:-:S09]  /*0200*/  FSEL R3, R3, 2, !P0 ;  /* 0x4000000003037808 */ /* 0x000fd20004000000 */
.L_x_8:
[----:B------:R-:W-:Y:S05]  /*0210*/  BSYNC.RECONVERGENT B1 ;  /* 0x0000000000017941 */ /* 0x000fea0003800200 */
.L_x_7:
[----:B------:R-:W-:-:S07]  /*0220*/  FMUL R8, R8, R3 ;  /* 0x0000000308087220 */ /* 0x000fce0000400000 */
.L_x_6:
[----:B------:R-:W-:Y:S05]  /*0230*/  BSYNC.RECONVERGENT B0 ;  /* 0x0000000000007941 */ /* 0x000fea0003800200 */
.L_x_5:
[----:B------:R-:W0:Y:S01]  /*0240*/  LDC.64 R2, c[0x0][0x388] ;  /* 0x0000e200ff027b82 */ /* 0x000e220000000a00 */
[----:B------:R-:W-:Y:S01]  /*0250*/  IMAD.SHL.U32 R7, R0, 0x2, RZ ;  /* 0x0000000200077824 */ /* 0x000fe200078e00ff */
[----:B------:R-:W-:Y:S01]  /*0260*/  LOP3.LUT P0, RZ, R5, 0x8, RZ, 0xc0, !PT ;  /* 0x0000000805ff7812 */ /* 0x000fe2000780c0ff */
[----:B------:R-:W-:Y:S01]  /*0270*/  BSSY.RECONVERGENT B0, `(.L_x_9) ;  /* 0x0000018000007945 */ /* 0x000fe20003800200 */
[--C-:B------:R-:W-:Y:S02]  /*0280*/  SHF.R.U32.HI R0, RZ, 0x5, R5.reuse ;  /* 0x00000005ff007819 */ /* 0x100fe40000011605 */
[----:B------:R-:W-:-:S04]  /*0290*/  SHF.R.U32.HI R5, RZ, 0x4, R5 ;  /* 0x00000004ff057819 */ /* 0x000fc80000011605 */
[----:B------:R-:W-:Y:S01]  /*02a0*/  LOP3.LUT R5, R5, 0x1, RZ, 0xc0, !PT ;  /* 0x0000000105057812 */ /* 0x000fe200078ec0ff */
[----:B0-----:R-:W-:Y:S01]  /*02b0*/  IMAD.WIDE R2, R7, 0x4, R2 ;  /* 0x0000000407027825 */ /* 0x001fe200078e0202 */
[----:B------:R-:W-:Y:S02]  /*02c0*/  FSEL R7, R8, -R8, !P0 ;  /* 0x8000000808077208 */ /* 0x000fe40004000000 */
[----:B------:R-:W-:-:S03]  /*02d0*/  LOP3.LUT P0, RZ, R0, 0x3, RZ, 0xc0, !PT ;  /* 0x0000000300ff7812 */ /* 0x000fc6000780c0ff */
[----:B------:R0:W-:Y:S10]  /*02e0*/  STG.E desc[UR4][R2.64], R7 ;  /* 0x0000000702007986 */ /* 0x0001f4000c101904 */
[----:B------:R-:W-:-:S04]  /*02f0*/  @!P0 ISETP.NE.AND P1, PT, R5, RZ, PT ;  /* 0x000000ff0500820c */ /* 0x000fc80003f25270 */
[----:B------:R-:W-:Y:S01]  /*0300*/  @!P0 FSEL R6, RZ, 0.25, !P1 ;  /* 0x3e800000ff068808 */ /* 0x000fe20004800000 */
[----:B0-----:R-:W-:Y:S08]  /*0310*/  @!P0 BRA `(.L_x_10) ;  /* 0x0000000000348947 */ /* 0x001ff00003800000 */
        /* <DEDUP_REMOVED lines=11> */
.L_x_12:
[----:B------:R-:W-:Y:S05]  /*03d0*/  BSYNC.RECONVERGENT B1 ;  /* 0x0000000000017941 */ /* 0x000fea0003800200 */
.L_x_11:
[----:B------:R-:W-:-:S07]  /*03e0*/  FMUL R6, R6, R7 ;  /* 0x0000000706067220 */ /* 0x000fce0000400000 */
.L_x_10:
[----:B------:R-:W-:Y:S05]  /*03f0*/  BSYNC.RECONVERGENT B0 ;  /* 0x0000000000007941 */ /* 0x000fea0003800200 */
.L_x_9:
[----:B------:R-:W-:-:S04]  /*0400*/  PRMT R0, R4, 0x8880, RZ ;  /* 0x0000888004007816 */ /* 0x000fc800000000ff */
[----:B------:R-:W-:-:S04]  /*0410*/  ISETP.GE.AND P0, PT, R0, RZ, PT ;  /* 0x000000ff0000720c */ /* 0x000fc80003f06270 */
[----:B------:R-:W-:-:S05]  /*0420*/  FSEL R5, -R6, R6, !P0 ;  /* 0x0000000606057208 */ /* 0x000fca0004000100 */
[----:B------:R-:W-:Y:S01]  /*0430*/  STG.E desc[UR4][R2.64+0x4], R5 ;  /* 0x0000040502007986 */ /* 0x000fe2000c101904 */
[----:B------:R-:W-:Y:S05]  /*0440*/  EXIT ;  /* 0x000000000000794d */ /* 0x000fea0003800000 */
.L_x_13:
        /* <DEDUP_REMOVED lines=11> */
.L_x_15:


//--------------------- .nv.shared.reserved.0     --------------------------
	.section	.nv.shared.reserved.0,"aw",@nobits
	.weak		__nv_reservedSMEM_offset_0_alias
	.size		__nv_reservedSMEM_offset_0_alias, 0, 64
	.other		__nv_reservedSMEM_offset_0_alias,@"STO_CUDA_RESERVED_SHARED STV_DEFAULT"
__nv_reservedSMEM_offset_0_alias:
	.zero		0
	.zero		64


//--------------------- .nv.constant0._ZN13cutlass_nvfp426pack_float_to_nvfp4_kernelEPKfPNS_9nvfp4x2_tEi --------------------------
	.section	.nv.constant0._ZN13cutlass_nvfp426pack_float_to_nvfp4_kernelEPKfPNS_9nvfp4x2_tEi,"a",@progbits
	.sectionflags	@""
	.align	4
.nv.constant0._ZN13cutlass_nvfp426pack_float_to_nvfp4_kernelEPKfPNS_9nvfp4x2_tEi:
	.zero		916


//--------------------- .nv.constant0._ZN13cutlass_nvfp428unpack_nvfp4_to_float_kernelEPKNS_9nvfp4x2_tEPfi --------------------------
	.section	.nv.constant0._ZN13cutlass_nvfp428unpack_nvfp4_to_float_kernelEPKNS_9nvfp4x2_tEPfi,"a",@progbits
	.sectionflags	@""
	.align	4
.nv.constant0._ZN13cutlass_nvfp428unpack_nvfp4_to_float_kernelEPKNS_9nvfp4x2_tEPfi:
	.zero		916


//--------------------- SYMBOLS --------------------------

	.type		.nv.reservedSmem.offset0,@object
	.size		.nv.reservedSmem.offset0,0x4
